//
// Generated by NVIDIA NVVM Compiler
//
// Compiler Build ID: CL-36424714
// Cuda compilation tools, release 13.0, V13.0.88
// Based on NVVM 20.0.0
//

.version 9.0
.target sm_100
.address_size 64

	// .globl	_Z6kernelPKfiiiPfmm
.extern .shared .align 16 .b8 smem[];

.visible .entry _Z6kernelPKfiiiPfmm(
	.param .u64 .ptr .align 1 _Z6kernelPKfiiiPfmm_param_0,
	.param .u32 _Z6kernelPKfiiiPfmm_param_1,
	.param .u32 _Z6kernelPKfiiiPfmm_param_2,
	.param .u32 _Z6kernelPKfiiiPfmm_param_3,
	.param .u64 .ptr .align 1 _Z6kernelPKfiiiPfmm_param_4,
	.param .u64 _Z6kernelPKfiiiPfmm_param_5,
	.param .u64 _Z6kernelPKfiiiPfmm_param_6
)
{
	.reg .pred 	%p<16>;
	.reg .b32 	%r<64>;
	.reg .b32 	%f<89>;
	.reg .b64 	%rd<13>;

	ld.param.u64 	%rd3, [_Z6kernelPKfiiiPfmm_param_0];
	ld.param.u32 	%r31, [_Z6kernelPKfiiiPfmm_param_1];
	ld.param.u32 	%r32, [_Z6kernelPKfiiiPfmm_param_2];
	ld.param.u32 	%r33, [_Z6kernelPKfiiiPfmm_param_3];
	ld.param.u64 	%rd4, [_Z6kernelPKfiiiPfmm_param_4];
	ld.param.u64 	%rd5, [_Z6kernelPKfiiiPfmm_param_5];
	ld.param.u64 	%rd6, [_Z6kernelPKfiiiPfmm_param_6];
	mov.u32 	%r1, %ntid.x;
	add.s32 	%r34, %r1, -1;
	mad.lo.s32 	%r2, %r32, %r34, %r31;
	mov.u32 	%r35, %ctaid.x;
	mul.lo.s32 	%r3, %r35, %r1;
	mov.u32 	%r4, %tid.x;
	setp.ge.s32 	%p1, %r4, %r2;
	@%p1 bra 	$L__BB0_5;
	mul.lo.s32 	%r36, %r32, %r3;
	sub.s32 	%r5, %r36, %r33;
	cvta.to.global.u64 	%rd1, %rd3;
	mov.u32 	%r56, %r4;
$L__BB0_2:
	add.s32 	%r7, %r56, %r5;
	setp.lt.s32 	%p2, %r7, 0;
	cvt.s64.s32 	%rd7, %r7;
	setp.le.u64 	%p3, %rd5, %rd7;
	mov.f32 	%f79, 0f00000000;
	or.pred  	%p4, %p2, %p3;
	@%p4 bra 	$L__BB0_4;
	mul.wide.u32 	%rd8, %r7, 4;
	add.s64 	%rd9, %rd1, %rd8;
	ld.global.f32 	%f79, [%rd9];
$L__BB0_4:
	shl.b32 	%r37, %r56, 2;
	mov.u32 	%r38, smem;
	add.s32 	%r39, %r38, %r37;
	st.shared.f32 	[%r39], %f79;
	add.s32 	%r56, %r56, %r1;
	setp.lt.s32 	%p5, %r56, %r2;
	@%p5 bra 	$L__BB0_2;
$L__BB0_5:
	bar.sync 	0;
	add.s32 	%r40, %r3, %r4;
	cvt.s64.s32 	%rd2, %r40;
	setp.le.u64 	%p6, %rd6, %rd2;
	@%p6 bra 	$L__BB0_20;
	setp.lt.s32 	%p7, %r31, 1;
	mov.f32 	%f88, 0f00000000;
	@%p7 bra 	$L__BB0_19;
	mul.lo.s32 	%r9, %r32, %r4;
	and.b32  	%r10, %r31, 15;
	setp.lt.u32 	%p8, %r31, 16;
	mov.f32 	%f88, 0f00000000;
	mov.b32 	%r60, 0;
	@%p8 bra 	$L__BB0_10;
	and.b32  	%r60, %r31, 2147483632;
	neg.s32 	%r58, %r60;
	shl.b32 	%r42, %r9, 2;
	mov.u32 	%r43, smem;
	add.s32 	%r44, %r42, %r43;
	add.s32 	%r57, %r44, 32;
	mov.f32 	%f88, 0f00000000;
$L__BB0_9:
	.pragma "nounroll";
	ld.shared.f32 	%f21, [%r57+-32];
	add.f32 	%f22, %f88, %f21;
	ld.shared.f32 	%f23, [%r57+-28];
	add.f32 	%f24, %f22, %f23;
	ld.shared.f32 	%f25, [%r57+-24];
	add.f32 	%f26, %f24, %f25;
	ld.shared.f32 	%f27, [%r57+-20];
	add.f32 	%f28, %f26, %f27;
	ld.shared.f32 	%f29, [%r57+-16];
	add.f32 	%f30, %f28, %f29;
	ld.shared.f32 	%f31, [%r57+-12];
	add.f32 	%f32, %f30, %f31;
	ld.shared.f32 	%f33, [%r57+-8];
	add.f32 	%f34, %f32, %f33;
	ld.shared.f32 	%f35, [%r57+-4];
	add.f32 	%f36, %f34, %f35;
	ld.shared.f32 	%f37, [%r57];
	add.f32 	%f38, %f36, %f37;
	ld.shared.f32 	%f39, [%r57+4];
	add.f32 	%f40, %f38, %f39;
	ld.shared.f32 	%f41, [%r57+8];
	add.f32 	%f42, %f40, %f41;
	ld.shared.f32 	%f43, [%r57+12];
	add.f32 	%f44, %f42, %f43;
	ld.shared.f32 	%f45, [%r57+16];
	add.f32 	%f46, %f44, %f45;
	ld.shared.f32 	%f47, [%r57+20];
	add.f32 	%f48, %f46, %f47;
	ld.shared.f32 	%f49, [%r57+24];
	add.f32 	%f50, %f48, %f49;
	ld.shared.f32 	%f51, [%r57+28];
	add.f32 	%f88, %f50, %f51;
	add.s32 	%r58, %r58, 16;
	add.s32 	%r57, %r57, 64;
	setp.ne.s32 	%p9, %r58, 0;
	@%p9 bra 	$L__BB0_9;
$L__BB0_10:
	setp.eq.s32 	%p10, %r10, 0;
	@%p10 bra 	$L__BB0_19;
	and.b32  	%r19, %r31, 7;
	setp.lt.u32 	%p11, %r10, 8;
	@%p11 bra 	$L__BB0_13;
	add.s32 	%r45, %r60, %r9;
	shl.b32 	%r46, %r45, 2;
	mov.u32 	%r47, smem;
	add.s32 	%r48, %r47, %r46;
	ld.shared.f32 	%f53, [%r48];
	add.f32 	%f54, %f88, %f53;
	ld.shared.f32 	%f55, [%r48+4];
	add.f32 	%f56, %f54, %f55;
	ld.shared.f32 	%f57, [%r48+8];
	add.f32 	%f58, %f56, %f57;
	ld.shared.f32 	%f59, [%r48+12];
	add.f32 	%f60, %f58, %f59;
	ld.shared.f32 	%f61, [%r48+16];
	add.f32 	%f62, %f60, %f61;
	ld.shared.f32 	%f63, [%r48+20];
	add.f32 	%f64, %f62, %f63;
	ld.shared.f32 	%f65, [%r48+24];
	add.f32 	%f66, %f64, %f65;
	ld.shared.f32 	%f67, [%r48+28];
	add.f32 	%f88, %f66, %f67;
	add.s32 	%r60, %r60, 8;
$L__BB0_13:
	setp.eq.s32 	%p12, %r19, 0;
	@%p12 bra 	$L__BB0_19;
	and.b32  	%r22, %r31, 3;
	setp.lt.u32 	%p13, %r19, 4;
	@%p13 bra 	$L__BB0_16;
	add.s32 	%r49, %r60, %r9;
	shl.b32 	%r50, %r49, 2;
	mov.u32 	%r51, smem;
	add.s32 	%r52, %r51, %r50;
	ld.shared.f32 	%f69, [%r52];
	add.f32 	%f70, %f88, %f69;
	ld.shared.f32 	%f71, [%r52+4];
	add.f32 	%f72, %f70, %f71;
	ld.shared.f32 	%f73, [%r52+8];
	add.f32 	%f74, %f72, %f73;
	ld.shared.f32 	%f75, [%r52+12];
	add.f32 	%f88, %f74, %f75;
	add.s32 	%r60, %r60, 4;
$L__BB0_16:
	setp.eq.s32 	%p14, %r22, 0;
	@%p14 bra 	$L__BB0_19;
	add.s32 	%r53, %r60, %r9;
	shl.b32 	%r54, %r53, 2;
	mov.u32 	%r55, smem;
	add.s32 	%r63, %r55, %r54;
	neg.s32 	%r62, %r22;
$L__BB0_18:
	.pragma "nounroll";
	ld.shared.f32 	%f76, [%r63];
	add.f32 	%f88, %f88, %f76;
	add.s32 	%r63, %r63, 4;
	add.s32 	%r62, %r62, 1;
	setp.ne.s32 	%p15, %r62, 0;
	@%p15 bra 	$L__BB0_18;
$L__BB0_19:
	cvt.rn.f32.s32 	%f77, %r31;
	div.rn.f32 	%f78, %f88, %f77;
	cvta.to.global.u64 	%rd10, %rd4;
	shl.b64 	%rd11, %rd2, 2;
	add.s64 	%rd12, %rd10, %rd11;
	st.global.f32 	[%rd12], %f78;
$L__BB0_20:
	ret;

}


// ===== COMPILED SASS (sm_100) =====

	.target	sm_100

	.elftype	@"ET_EXEC"


//--------------------- .note.nv.tkinfo           --------------------------
	.section	.note.nv.tkinfo,"",@"SHT_NOTE"
	.sectionflags	@"SHF_NOTE_NV_TKINFO"
	.tkinfo
        /*0018*/ 	.word	0x00000002
        /*0030*/ 	.string	""
        /*0030*/ 	.string	"ptxas"
        /*0030*/ 	.string	"Cuda compilation tools, release 13.0, V13.0.88"
        /*0030*/ 	.string	"Build cuda_13.0.r13.0/compiler.36424714_0"
        /*0030*/ 	.string	"-arch sm_100 -m 64 "



//--------------------- .note.nv.cuinfo           --------------------------
	.section	.note.nv.cuinfo,"",@"SHT_NOTE"
	.sectionflags	@"SHF_NOTE_NV_CUINFO"
        /*0018*/ 	.short	0x0002
        /*001a*/ 	.short	0x0064
        /*001c*/ 	.short	0x0082
	.zero		2


//--------------------- .nv.info                  --------------------------
	.section	.nv.info,"",@"SHT_CUDA_INFO"
	.align	4


	//----- nvinfo : EIATTR_REGCOUNT
	.align		4
        /*0000*/ 	.byte	0x04, 0x2f
        /*0002*/ 	.short	(.L_1 - .L_0)
	.align		4
.L_0:
        /*0004*/ 	.word	index@(_Z6kernelPKfiiiPfmm)
        /*0008*/ 	.word	0x0000001a


	//----- nvinfo : EIATTR_FRAME_SIZE
	.align		4
.L_1:
        /*000c*/ 	.byte	0x04, 0x11
        /*000e*/ 	.short	(.L_3 - .L_2)
	.align		4
.L_2:
        /*0010*/ 	.word	index@($__internal_0_$__cuda_sm3x_div_rn_noftz_f32_slowpath)
        /*0014*/ 	.word	0x00000000


	//----- nvinfo : EIATTR_FRAME_SIZE
	.align		4
.L_3:
        /*0018*/ 	.byte	0x04, 0x11
        /*001a*/ 	.short	(.L_5 - .L_4)
	.align		4
.L_4:
        /*001c*/ 	.word	index@(_Z6kernelPKfiiiPfmm)
        /*0020*/ 	.word	0x00000000


	//----- nvinfo : EIATTR_MIN_STACK_SIZE
	.align		4
.L_5:
        /*0024*/ 	.byte	0x04, 0x12
        /*0026*/ 	.short	(.L_7 - .L_6)
	.align		4
.L_6:
        /*0028*/ 	.word	index@(_Z6kernelPKfiiiPfmm)
        /*002c*/ 	.word	0x00000000
.L_7:


//--------------------- .nv.compat                --------------------------
	.section	.nv.compat,"",@"SHT_CUDA_COMPAT_INFO"
	.align	4
        /*0000*/ 	.byte	0x02, 0x09, 0x00, 0x00, 0x02, 0x02, 0x01, 0x00, 0x02, 0x05, 0x05, 0x00, 0x03, 0x07, 0x01, 0x01
        /*0010*/ 	.byte	0x02, 0x03, 0x00, 0x00, 0x02, 0x06, 0x01, 0x00, 0x04, 0x0b, 0x08, 0x00, 0x01, 0x00, 0x00, 0x00
        /*0020*/ 	.byte	0x00, 0x00, 0x00, 0x00


//--------------------- .nv.info._Z6kernelPKfiiiPfmm --------------------------
	.section	.nv.info._Z6kernelPKfiiiPfmm,"",@"SHT_CUDA_INFO"
	.sectionflags	@""
	.align	4


	//----- nvinfo : EIATTR_CUDA_API_VERSION
	.align		4
        /*0000*/ 	.byte	0x04, 0x37
        /*0002*/ 	.short	(.L_9 - .L_8)
.L_8:
        /*0004*/ 	.word	0x00000082


	//----- nvinfo : EIATTR_KPARAM_INFO
	.align		4
.L_9:
        /*0008*/ 	.byte	0x04, 0x17
        /*000a*/ 	.short	(.L_11 - .L_10)
.L_10:
        /*000c*/ 	.word	0x00000000
        /*0010*/ 	.short	0x0006
        /*0012*/ 	.short	0x0028
        /*0014*/ 	.byte	0x00, 0xf0, 0x21, 0x00


	//----- nvinfo : EIATTR_KPARAM_INFO
	.align		4
.L_11:
        /*0018*/ 	.byte	0x04, 0x17
        /*001a*/ 	.short	(.L_13 - .L_12)
.L_12:
        /*001c*/ 	.word	0x00000000
        /*0020*/ 	.short	0x0005
        /*0022*/ 	.short	0x0020
        /*0024*/ 	.byte	0x00, 0xf0, 0x21, 0x00


	//----- nvinfo : EIATTR_KPARAM_INFO
	.align		4
.L_13:
        /*0028*/ 	.byte	0x04, 0x17
        /*002a*/ 	.short	(.L_15 - .L_14)
.L_14:
        /*002c*/ 	.word	0x00000000
        /*0030*/ 	.short	0x0004
        /*0032*/ 	.short	0x0018
        /*0034*/ 	.byte	0x00, 0xf5, 0x21, 0x00


	//----- nvinfo : EIATTR_KPARAM_INFO
	.align		4
.L_15:
        /*0038*/ 	.byte	0x04, 0x17
        /*003a*/ 	.short	(.L_17 - .L_16)
.L_16:
        /*003c*/ 	.word	0x00000000
        /*0040*/ 	.short	0x0003
        /*0042*/ 	.short	0x0010
        /*0044*/ 	.byte	0x00, 0xf0, 0x11, 0x00


	//----- nvinfo : EIATTR_KPARAM_INFO
	.align		4
.L_17:
        /*0048*/ 	.byte	0x04, 0x17
        /*004a*/ 	.short	(.L_19 - .L_18)
.L_18:
        /*004c*/ 	.word	0x00000000
        /*0050*/ 	.short	0x0002
        /*0052*/ 	.short	0x000c
        /*0054*/ 	.byte	0x00, 0xf0, 0x11, 0x00


	//----- nvinfo : EIATTR_KPARAM_INFO
	.align		4
.L_19:
        /*0058*/ 	.byte	0x04, 0x17
        /*005a*/ 	.short	(.L_21 - .L_20)
.L_20:
        /*005c*/ 	.word	0x00000000
        /*0060*/ 	.short	0x0001
        /*0062*/ 	.short	0x0008
        /*0064*/ 	.byte	0x00, 0xf0, 0x11, 0x00


	//----- nvinfo : EIATTR_KPARAM_INFO
	.align		4
.L_21:
        /*0068*/ 	.byte	0x04, 0x17
        /*006a*/ 	.short	(.L_23 - .L_22)
.L_22:
        /*006c*/ 	.word	0x00000000
        /*0070*/ 	.short	0x0000
        /*0072*/ 	.short	0x0000
        /*0074*/ 	.byte	0x00, 0xf5, 0x21, 0x00


	//----- nvinfo : EIATTR_SPARSE_MMA_MASK
	.align		4
.L_23:
        /*0078*/ 	.byte	0x03, 0x50
        /*007a*/ 	.short	0x0000


	//----- nvinfo : EIATTR_MAXREG_COUNT
	.align		4
        /*007c*/ 	.byte	0x03, 0x1b
        /*007e*/ 	.short	0x00ff


	//----- nvinfo : EIATTR_NUM_BARRIERS
	.align		4
        /*0080*/ 	.byte	0x02, 0x4c
        /*0082*/ 	.byte	0x01
	.zero		1


	//----- nvinfo : EIATTR_MERCURY_ISA_VERSION
	.align		4
        /*0084*/ 	.byte	0x03, 0x5f
        /*0086*/ 	.short	0x0101


	//----- nvinfo : EIATTR_VRC_CTA_INIT_COUNT
	.align		4
        /*0088*/ 	.byte	0x02, 0x4a
	.zero		1
	.zero		1


	//----- nvinfo : EIATTR_EXIT_INSTR_OFFSETS
	.align		4
        /*008c*/ 	.byte	0x04, 0x1c
        /*008e*/ 	.short	(.L_25 - .L_24)


	//   ....[0]....
.L_24:
        /*0090*/ 	.word	0x000002b0


	//   ....[1]....
        /*0094*/ 	.word	0x00000b20


	//----- nvinfo : EIATTR_CRS_STACK_SIZE
	.align		4
.L_25:
        /*0098*/ 	.byte	0x04, 0x1e
        /*009a*/ 	.short	(.L_27 - .L_26)
.L_26:
        /*009c*/ 	.word	0x00000000


	//----- nvinfo : EIATTR_CBANK_PARAM_SIZE
	.align		4
.L_27:
        /*00a0*/ 	.byte	0x03, 0x19
        /*00a2*/ 	.short	0x0030


	//----- nvinfo : EIATTR_PARAM_CBANK
	.align		4
        /*00a4*/ 	.byte	0x04, 0x0a
        /*00a6*/ 	.short	(.L_29 - .L_28)
	.align		4
.L_28:
        /*00a8*/ 	.word	index@(.nv.constant0._Z6kernelPKfiiiPfmm)
        /*00ac*/ 	.short	0x0380
        /*00ae*/ 	.short	0x0030


	//----- nvinfo : EIATTR_SW_WAR
	.align		4
.L_29:
        /*00b0*/ 	.byte	0x04, 0x36
        /*00b2*/ 	.short	(.L_31 - .L_30)
.L_30:
        /*00b4*/ 	.word	0x00000008
.L_31:


//--------------------- .nv.callgraph             --------------------------
	.section	.nv.callgraph,"",@"SHT_CUDA_CALLGRAPH"
	.align	4
	.sectionentsize	8
	.align		4
        /*0000*/ 	.word	0x00000000
	.align		4
        /*0004*/ 	.word	0xffffffff
	.align		4
        /*0008*/ 	.word	0x00000000
	.align		4
        /*000c*/ 	.word	0xfffffffe
	.align		4
        /*0010*/ 	.word	0x00000000
	.align		4
        /*0014*/ 	.word	0xfffffffd
	.align		4
        /*0018*/ 	.word	0x00000000
	.align		4
        /*001c*/ 	.word	0xfffffffc


//--------------------- .text._Z6kernelPKfiiiPfmm --------------------------
	.section	.text._Z6kernelPKfiiiPfmm,"ax",@progbits
	.align	128
        .global         _Z6kernelPKfiiiPfmm
        .type           _Z6kernelPKfiiiPfmm,@function
        .size           _Z6kernelPKfiiiPfmm,(.L_x_25 - _Z6kernelPKfiiiPfmm)
        .other          _Z6kernelPKfiiiPfmm,@"STO_CUDA_ENTRY STV_DEFAULT"
_Z6kernelPKfiiiPfmm:
.text._Z6kernelPKfiiiPfmm:
[----:B------:R-:W-:Y:S01]  /*0000*/  LDC R1, c[0x0][0x37c] ;  /* 0x0000df00ff017b82 */ /* 0x000fe20000000800 */
[----:B------:R-:W0:Y:S01]  /*0010*/  S2R R11, SR_TID.X ;  /* 0x00000000000b7919 */ /* 0x000e220000002100 */
[----:B------:R-:W1:Y:S01]  /*0020*/  LDCU UR5, c[0x0][0x360] ;  /* 0x00006c00ff0577ac */ /* 0x000e620008000800 */
[----:B------:R-:W-:Y:S01]  /*0030*/  BSSY.RECONVERGENT B0, `(.L_x_0) ;  /* 0x0000021000007945 */ /* 0x000fe20003800200 */
[----:B------:R-:W2:Y:S01]  /*0040*/  S2R R0, SR_CTAID.X ;  /* 0x0000000000007919 */ /* 0x000ea20000002500 */
[----:B------:R-:W3:Y:S01]  /*0050*/  LDCU.64 UR6, c[0x0][0x388] ;  /* 0x00007100ff0677ac */ /* 0x000ee20008000a00 */
[----:B------:R-:W4:Y:S01]  /*0060*/  LDCU.64 UR8, c[0x0][0x358] ;  /* 0x00006b00ff0877ac */ /* 0x000f220008000a00 */
[----:B------:R-:W0:Y:S01]  /*0070*/  LDCU.64 UR10, c[0x0][0x3a0] ;  /* 0x00007400ff0a77ac */ /* 0x000e220008000a00 */
[----:B-1----:R-:W-:-:S04]  /*0080*/  UIADD3 UR4, UPT, UPT, UR5, -0x1, URZ ;  /* 0xffffffff05047890 */ /* 0x002fc8000fffe0ff */
[----:B---3--:R-:W-:-:S06]  /*0090*/  UIMAD UR4, UR4, UR7, UR6 ;  /* 0x00000007040472a4 */ /* 0x008fcc000f8e0206 */
[----:B0-----:R-:W-:Y:S01]  /*00a0*/  ISETP.GE.AND P0, PT, R11, UR4, PT ;  /* 0x000000040b007c0c */ /* 0x001fe2000bf06270 */
[----:B--2---:R-:W-:-:S12]  /*00b0*/  IMAD R0, R0, UR5, RZ ;  /* 0x0000000500007c24 */ /* 0x004fd8000f8e02ff */
[----:B----4-:R-:W-:Y:S05]  /*00c0*/  @P0 BRA `(.L_x_1) ;  /* 0x00000000005c0947 */ /* 0x010fea0003800000 */
[----:B------:R-:W0:Y:S01]  /*00d0*/  S2R R3, SR_CgaCtaId ;  /* 0x0000000000037919 */ /* 0x000e220000008800 */
[----:B------:R-:W1:Y:S01]  /*00e0*/  LDC R9, c[0x0][0x390] ;  /* 0x0000e400ff097b82 */ /* 0x000e620000000800 */
[----:B------:R-:W-:Y:S01]  /*00f0*/  MOV R2, 0x400 ;  /* 0x0000040000027802 */ /* 0x000fe20000000f00 */
[----:B------:R-:W-:-:S06]  /*0100*/  IMAD.MOV.U32 R7, RZ, RZ, R11 ;  /* 0x000000ffff077224 */ /* 0x000fcc00078e000b */
[----:B------:R-:W2:Y:S01]  /*0110*/  LDC.64 R4, c[0x0][0x380] ;  /* 0x0000e000ff047b82 */ /* 0x000ea20000000a00 */
[----:B-1----:R-:W-:Y:S01]  /*0120*/  IMAD R6, R0, UR7, -R9 ;  /* 0x0000000700067c24 */ /* 0x002fe2000f8e0a09 */
[----:B0-----:R-:W-:-:S07]  /*0130*/  LEA R8, R3, R2, 0x18 ;  /* 0x0000000203087211 */ /* 0x001fce00078ec0ff */
.L_x_4:
[----:B0-----:R-:W-:Y:S01]  /*0140*/  IMAD.IADD R3, R6, 0x1, R7 ;  /* 0x0000000106037824 */ /* 0x001fe200078e0207 */
[----:B------:R-:W-:Y:S01]  /*0150*/  BSSY.RECONVERGENT B1, `(.L_x_2) ;  /* 0x000000a000017945 */ /* 0x000fe20003800200 */
[----:B------:R-:W-:-:S03]  /*0160*/  LEA R9, R7, R8, 0x2 ;  /* 0x0000000807097211 */ /* 0x000fc600078e10ff */
[----:B------:R-:W-:Y:S02]  /*0170*/  ISETP.GE.U32.AND P0, PT, R3, UR10, PT ;  /* 0x0000000a03007c0c */ /* 0x000fe4000bf06070 */
[----:B------:R-:W-:-:S04]  /*0180*/  SHF.R.S32.HI R2, RZ, 0x1f, R3 ;  /* 0x0000001fff027819 */ /* 0x000fc80000011403 */
[----:B------:R-:W-:Y:S01]  /*0190*/  ISETP.GE.U32.AND.EX P0, PT, R2, UR11, PT, P0 ;  /* 0x0000000b02007c0c */ /* 0x000fe2000bf06100 */
[----:B------:R-:W-:-:S03]  /*01a0*/  IMAD.MOV.U32 R2, RZ, RZ, RZ ;  /* 0x000000ffff027224 */ /* 0x000fc600078e00ff */
[----:B------:R-:W-:-:S13]  /*01b0*/  ISETP.LT.OR P0, PT, R3, RZ, P0 ;  /* 0x000000ff0300720c */ /* 0x000fda0000701670 */
[----:B------:R-:W-:Y:S05]  /*01c0*/  @P0 BRA `(.L_x_3) ;  /* 0x0000000000080947 */ /* 0x000fea0003800000 */
[----:B--2---:R-:W-:-:S06]  /*01d0*/  IMAD.WIDE.U32 R2, R3, 0x4, R4 ;  /* 0x0000000403027825 */ /* 0x004fcc00078e0004 */
[----:B------:R0:W5:Y:S02]  /*01e0*/  LDG.E R2, desc[UR8][R2.64] ;  /* 0x0000000802027981 */ /* 0x000164000c1e1900 */
.L_x_3:
[----:B------:R-:W-:Y:S05]  /*01f0*/  BSYNC.RECONVERGENT B1 ;  /* 0x0000000000017941 */ /* 0x000fea0003800200 */
.L_x_2:
[----:B-----5:R1:W-:Y:S01]  /*0200*/  STS [R9], R2 ;  /* 0x0000000209007388 */ /* 0x0203e20000000800 */
[----:B------:R-:W-:-:S05]  /*0210*/  VIADD R7, R7, UR5 ;  /* 0x0000000507077c36 */ /* 0x000fca0008000000 */
[----:B------:R-:W-:-:S13]  /*0220*/  ISETP.GE.AND P0, PT, R7, UR4, PT ;  /* 0x0000000407007c0c */ /* 0x000fda000bf06270 */
[----:B-1----:R-:W-:Y:S05]  /*0230*/  @!P0 BRA `(.L_x_4) ;  /* 0xfffffffc00c08947 */ /* 0x002fea000383ffff */
.L_x_1:
[----:B------:R-:W-:Y:S05]  /*0240*/  BSYNC.RECONVERGENT B0 ;  /* 0x0000000000007941 */ /* 0x000fea0003800200 */
.L_x_0:
[----:B------:R-:W1:Y:S01]  /*0250*/  LDCU.64 UR12, c[0x0][0x3a8] ;  /* 0x00007500ff0c77ac */ /* 0x000e620008000a00 */
[----:B------:R-:W-:-:S04]  /*0260*/  IADD3 R2, PT, PT, R0, R11, RZ ;  /* 0x0000000b00027210 */ /* 0x000fc80007ffe0ff */
[----:B--2---:R-:W-:Y:S01]  /*0270*/  SHF.R.S32.HI R5, RZ, 0x1f, R2 ;  /* 0x0000001fff057819 */ /* 0x004fe20000011402 */
[----:B------:R-:W-:Y:S01]  /*0280*/  BAR.SYNC.DEFER_BLOCKING 0x0 ;  /* 0x0000000000007b1d */ /* 0x000fe20000010000 */
[----:B-1----:R-:W-:-:S04]  /*0290*/  ISETP.GE.U32.AND P0, PT, R2, UR12, PT ;  /* 0x0000000c02007c0c */ /* 0x002fc8000bf06070 */
[----:B------:R-:W-:-:S13]  /*02a0*/  ISETP.GE.U32.AND.EX P0, PT, R5, UR13, PT, P0 ;  /* 0x0000000d05007c0c */ /* 0x000fda000bf06100 */
[----:B------:R-:W-:Y:S05]  /*02b0*/  @P0 EXIT ;  /* 0x000000000000094d */ /* 0x000fea0003800000 */
[----:B------:R-:W1:Y:S01]  /*02c0*/  LDCU UR10, c[0x0][0x388] ;  /* 0x00007100ff0a77ac */ /* 0x000e620008000800 */
[----:B------:R-:W-:Y:S01]  /*02d0*/  IMAD.MOV.U32 R7, RZ, RZ, RZ ;  /* 0x000000ffff077224 */ /* 0x000fe200078e00ff */
[----:B-1----:R-:W-:-:S09]  /*02e0*/  UISETP.GE.AND UP0, UPT, UR10, 0x1, UPT ;  /* 0x000000010a00788c */ /* 0x002fd2000bf06270 */
[----:B------:R-:W-:Y:S05]  /*02f0*/  BRA.U !UP0, `(.L_x_5) ;  /* 0x0000000508bc7547 */ /* 0x000fea000b800000 */
[----:B------:R-:W1:Y:S01]  /*0300*/  LDCU UR5, c[0x0][0x38c] ;  /* 0x00007180ff0577ac */ /* 0x000e620008000800 */
[----:B------:R-:W-:Y:S01]  /*0310*/  IMAD.MOV.U32 R7, RZ, RZ, RZ ;  /* 0x000000ffff077224 */ /* 0x000fe200078e00ff */
[----:B------:R-:W-:Y:S02]  /*0320*/  UISETP.GE.U32.AND UP1, UPT, UR10, 0x10, UPT ;  /* 0x000000100a00788c */ /* 0x000fe4000bf26070 */
[----:B------:R-:W-:Y:S01]  /*0330*/  ULOP3.LUT UR6, UR10, 0xf, URZ, 0xc0, !UPT ;  /* 0x0000000f0a067892 */ /* 0x000fe2000f8ec0ff */
[----:B------:R-:W-:-:S03]  /*0340*/  UMOV UR4, URZ ;  /* 0x000000ff00047c82 */ /* 0x000fc60008000000 */
[----:B------:R-:W-:Y:S01]  /*0350*/  UISETP.NE.AND UP0, UPT, UR6, URZ, UPT ;  /* 0x000000ff0600728c */ /* 0x000fe2000bf05270 */
[----:B-1----:R-:W-:Y:S02]  /*0360*/  IMAD R0, R11, UR5, RZ ;  /* 0x000000050b007c24 */ /* 0x002fe4000f8e02ff */
[----:B------:R-:W-:Y:S08]  /*0370*/  BRA.U !UP1, `(.L_x_6) ;  /* 0x0000000109b07547 */ /* 0x000ff0000b800000 */
[----:B------:R-:W1:Y:S01]  /*0380*/  S2UR UR5, SR_CgaCtaId ;  /* 0x00000000000579c3 */ /* 0x000e620000008800 */
[----:B------:R-:W-:Y:S01]  /*0390*/  UMOV UR4, 0x400 ;  /* 0x0000040000047882 */ /* 0x000fe20000000000 */
[----:B------:R-:W-:Y:S01]  /*03a0*/  HFMA2 R7, -RZ, RZ, 0, 0 ;  /* 0x00000000ff077431 */ /* 0x000fe200000001ff */
[----:B-1----:R-:W-:Y:S02]  /*03b0*/  ULEA UR5, UR5, UR4, 0x18 ;  /* 0x0000000405057291 */ /* 0x002fe4000f8ec0ff */
[----:B------:R-:W-:-:S04]  /*03c0*/  ULOP3.LUT UR4, UR10, 0x7ffffff0, URZ, 0xc0, !UPT ;  /* 0x7ffffff00a047892 */ /* 0x000fc8000f8ec0ff */
[----:B0-----:R-:W-:Y:S01]  /*03d0*/  LEA R3, R0, UR5, 0x2 ;  /* 0x0000000500037c11 */ /* 0x001fe2000f8e10ff */
[----:B------:R-:W-:-:S04]  /*03e0*/  UIADD3 UR7, UPT, UPT, -UR4, URZ, URZ ;  /* 0x000000ff04077290 */ /* 0x000fc8000fffe1ff */
[----:B------:R-:W-:-:S08]  /*03f0*/  VIADD R3, R3, 0x20 ;  /* 0x0000002003037836 */ /* 0x000fd00000000000 */
.L_x_7:
[----:B------:R-:W0:Y:S01]  /*0400*/  LDS R6, [R3+-0x20] ;  /* 0xffffe00003067984 */ /* 0x000e220000000800 */
[----:B------:R-:W-:-:S03]  /*0410*/  UIADD3 UR7, UPT, UPT, UR7, 0x10, URZ ;  /* 0x0000001007077890 */ /* 0x000fc6000fffe0ff */
[----:B------:R-:W1:Y:S01]  /*0420*/  LDS R9, [R3+-0x1c] ;  /* 0xffffe40003097984 */ /* 0x000e620000000800 */
[----:B------:R-:W-:-:S03]  /*0430*/  UISETP.NE.AND UP1, UPT, UR7, URZ, UPT ;  /* 0x000000ff0700728c */ /* 0x000fc6000bf25270 */
[----:B------:R-:W2:Y:S04]  /*0440*/  LDS R11, [R3+-0x18] ;  /* 0xffffe800030b7984 */ /* 0x000ea80000000800 */
[----:B------:R-:W3:Y:S04]  /*0450*/  LDS R13, [R3+-0x14] ;  /* 0xffffec00030d7984 */ /* 0x000ee80000000800 */
[----:B------:R-:W4:Y:S04]  /*0460*/  LDS R15, [R3+-0x10] ;  /* 0xfffff000030f7984 */ /* 0x000f280000000800 */
[----:B------:R-:W5:Y:S04]  /*0470*/  LDS R17, [R3+-0xc] ;  /* 0xfffff40003117984 */ /* 0x000f680000000800 */
[----:B------:R-:W5:Y:S04]  /*0480*/  LDS R19, [R3+-0x8] ;  /* 0xfffff80003137984 */ /* 0x000f680000000800 */
[----:B------:R-:W5:Y:S04]  /*0490*/  LDS R21, [R3+-0x4] ;  /* 0xfffffc0003157984 */ /* 0x000f680000000800 */
[----:B------:R-:W5:Y:S04]  /*04a0*/  LDS R23, [R3] ;  /* 0x0000000003177984 */ /* 0x000f680000000800 */
[----:B------:R-:W5:Y:S01]  /*04b0*/  LDS R4, [R3+0x4] ;  /* 0x0000040003047984 */ /* 0x000f620000000800 */
[----:B0-----:R-:W-:-:S03]  /*04c0*/  FADD R6, R6, R7 ;  /* 0x0000000706067221 */ /* 0x001fc60000000000 */
[----:B------:R-:W0:Y:S01]  /*04d0*/  LDS R7, [R3+0x8] ;  /* 0x0000080003077984 */ /* 0x000e220000000800 */
[----:B-1----:R-:W-:-:S03]  /*04e0*/  FADD R6, R6, R9 ;  /* 0x0000000906067221 */ /* 0x002fc60000000000 */
[----:B------:R-:W1:Y:S01]  /*04f0*/  LDS R9, [R3+0xc] ;  /* 0x00000c0003097984 */ /* 0x000e620000000800 */
[----:B--2---:R-:W-:-:S03]  /*0500*/  FADD R6, R6, R11 ;  /* 0x0000000b06067221 */ /* 0x004fc60000000000 */
[----:B------:R-:W2:Y:S01]  /*0510*/  LDS R11, [R3+0x10] ;  /* 0x00001000030b7984 */ /* 0x000ea20000000800 */
[----:B---3--:R-:W-:-:S03]  /*0520*/  FADD R6, R6, R13 ;  /* 0x0000000d06067221 */ /* 0x008fc60000000000 */
[----:B------:R-:W3:Y:S01]  /*0530*/  LDS R13, [R3+0x14] ;  /* 0x00001400030d7984 */ /* 0x000ee20000000800 */
[----:B----4-:R-:W-:-:S03]  /*0540*/  FADD R6, R6, R15 ;  /* 0x0000000f06067221 */ /* 0x010fc60000000000 */
[----:B------:R-:W4:Y:S01]  /*0550*/  LDS R15, [R3+0x18] ;  /* 0x00001800030f7984 */ /* 0x000f220000000800 */
[----:B-----5:R-:W-:-:S03]  /*0560*/  FADD R6, R6, R17 ;  /* 0x0000001106067221 */ /* 0x020fc60000000000 */
[----:B------:R5:W4:Y:S01]  /*0570*/  LDS R17, [R3+0x1c] ;  /* 0x00001c0003117984 */ /* 0x000b220000000800 */
[----:B------:R-:W-:-:S04]  /*0580*/  FADD R6, R6, R19 ;  /* 0x0000001306067221 */ /* 0x000fc80000000000 */
[----:B------:R-:W-:Y:S01]  /*0590*/  FADD R6, R6, R21 ;  /* 0x0000001506067221 */ /* 0x000fe20000000000 */
[----:B-----5:R-:W-:-:S03]  /*05a0*/  VIADD R3, R3, 0x40 ;  /* 0x0000004003037836 */ /* 0x020fc60000000000 */
[----:B------:R-:W-:-:S04]  /*05b0*/  FADD R23, R6, R23 ;  /* 0x0000001706177221 */ /* 0x000fc80000000000 */
[----:B------:R-:W-:-:S04]  /*05c0*/  FADD R4, R23, R4 ;  /* 0x0000000417047221 */ /* 0x000fc80000000000 */
[----:B0-----:R-:W-:-:S04]  /*05d0*/  FADD R4, R4, R7 ;  /* 0x0000000704047221 */ /* 0x001fc80000000000 */
[----:B-1----:R-:W-:-:S04]  /*05e0*/  FADD R4, R4, R9 ;  /* 0x0000000904047221 */ /* 0x002fc80000000000 */
[----:B--2---:R-:W-:-:S04]  /*05f0*/  FADD R4, R4, R11 ;  /* 0x0000000b04047221 */ /* 0x004fc80000000000 */
[----:B---3--:R-:W-:-:S04]  /*0600*/  FADD R4, R4, R13 ;  /* 0x0000000d04047221 */ /* 0x008fc80000000000 */
[----:B----4-:R-:W-:-:S04]  /*0610*/  FADD R4, R4, R15 ;  /* 0x0000000f04047221 */ /* 0x010fc80000000000 */
[----:B------:R-:W-:Y:S01]  /*0620*/  FADD R7, R4, R17 ;  /* 0x0000001104077221 */ /* 0x000fe20000000000 */
[----:B------:R-:W-:Y:S06]  /*0630*/  BRA.U UP1, `(.L_x_7) ;  /* 0xfffffffd01707547 */ /* 0x000fec000b83ffff */
.L_x_6:
[----:B------:R-:W-:Y:S05]  /*0640*/  BRA.U !UP0, `(.L_x_5) ;  /* 0x0000000108e87547 */ /* 0x000fea000b800000 */
[----:B------:R-:W-:Y:S02]  /*0650*/  UISETP.GE.U32.AND UP0, UPT, UR6, 0x8, UPT ;  /* 0x000000080600788c */ /* 0x000fe4000bf06070 */
[----:B------:R-:W-:-:S04]  /*0660*/  ULOP3.LUT UR7, UR10, 0x7, URZ, 0xc0, !UPT ;  /* 0x000000070a077892 */ /* 0x000fc8000f8ec0ff */
[----:B------:R-:W-:-:S03]  /*0670*/  UISETP.NE.AND UP1, UPT, UR7, URZ, UPT ;  /* 0x000000ff0700728c */ /* 0x000fc6000bf25270 */
[----:B------:R-:W-:Y:S08]  /*0680*/  BRA.U !UP0, `(.L_x_8) ;  /* 0x0000000108587547 */ /* 0x000ff0000b800000 */
[----:B------:R-:W1:Y:S01]  /*0690*/  S2UR UR6, SR_CgaCtaId ;  /* 0x00000000000679c3 */ /* 0x000e620000008800 */
[----:B------:R-:W-:Y:S01]  /*06a0*/  UMOV UR5, 0x400 ;  /* 0x0000040000057882 */ /* 0x000fe20000000000 */
[----:B0-----:R-:W-:Y:S01]  /*06b0*/  IADD3 R3, PT, PT, R0, UR4, RZ ;  /* 0x0000000400037c10 */ /* 0x001fe2000fffe0ff */
[----:B------:R-:W-:Y:S02]  /*06c0*/  UIADD3 UR4, UPT, UPT, UR4, 0x8, URZ ;  /* 0x0000000804047890 */ /* 0x000fe4000fffe0ff */
[----:B-1----:R-:W-:-:S06]  /*06d0*/  ULEA UR5, UR6, UR5, 0x18 ;  /* 0x0000000506057291 */ /* 0x002fcc000f8ec0ff */
[----:B------:R-:W-:-:S05]  /*06e0*/  LEA R3, R3, UR5, 0x2 ;  /* 0x0000000503037c11 */ /* 0x000fca000f8e10ff */
[----:B------:R-:W0:Y:S04]  /*06f0*/  LDS R4, [R3] ;  /* 0x0000000003047984 */ /* 0x000e280000000800 */
[----:B------:R-:W1:Y:S04]  /*0700*/  LDS R9, [R3+0x4] ;  /* 0x0000040003097984 */ /* 0x000e680000000800 */
[----:B------:R-:W2:Y:S04]  /*0710*/  LDS R11, [R3+0x8] ;  /* 0x00000800030b7984 */ /* 0x000ea80000000800 */
[----:B------:R-:W3:Y:S04]  /*0720*/  LDS R13, [R3+0xc] ;  /* 0x00000c00030d7984 */ /* 0x000ee80000000800 */
[----:B------:R-:W4:Y:S04]  /*0730*/  LDS R15, [R3+0x10] ;  /* 0x00001000030f7984 */ /* 0x000f280000000800 */
[----:B------:R-:W5:Y:S04]  /*0740*/  LDS R17, [R3+0x14] ;  /* 0x0000140003117984 */ /* 0x000f680000000800 */
[----:B------:R-:W5:Y:S04]  /*0750*/  LDS R19, [R3+0x18] ;  /* 0x0000180003137984 */ /* 0x000f680000000800 */
[----:B------:R-:W5:Y:S01]  /*0760*/  LDS R21, [R3+0x1c] ;  /* 0x00001c0003157984 */ /* 0x000f620000000800 */
[----:B0-----:R-:W-:-:S04]  /*0770*/  FADD R4, R7, R4 ;  /* 0x0000000407047221 */ /* 0x001fc80000000000 */
[----:B-1----:R-:W-:-:S04]  /*0780*/  FADD R4, R4, R9 ;  /* 0x0000000904047221 */ /* 0x002fc80000000000 */
[----:B--2---:R-:W-:-:S04]  /*0790*/  FADD R4, R4, R11 ;  /* 0x0000000b04047221 */ /* 0x004fc80000000000 */
[----:B---3--:R-:W-:-:S04]  /*07a0*/  FADD R4, R4, R13 ;  /* 0x0000000d04047221 */ /* 0x008fc80000000000 */
[----:B----4-:R-:W-:-:S04]  /*07b0*/  FADD R4, R4, R15 ;  /* 0x0000000f04047221 */ /* 0x010fc80000000000 */
[----:B-----5:R-:W-:-:S04]  /*07c0*/  FADD R4, R4, R17 ;  /* 0x0000001104047221 */ /* 0x020fc80000000000 */
[----:B------:R-:W-:-:S04]  /*07d0*/  FADD R4, R4, R19 ;  /* 0x0000001304047221 */ /* 0x000fc80000000000 */
[----:B------:R-:W-:-:S07]  /*07e0*/  FADD R7, R4, R21 ;  /* 0x0000001504077221 */ /* 0x000fce0000000000 */
.L_x_8:
[----:B------:R-:W-:Y:S05]  /*07f0*/  BRA.U !UP1, `(.L_x_5) ;  /* 0x00000001097c7547 */ /* 0x000fea000b800000 */
[----:B------:R-:W-:Y:S02]  /*0800*/  UISETP.GE.U32.AND UP0, UPT, UR7, 0x4, UPT ;  /* 0x000000040700788c */ /* 0x000fe4000bf06070 */
[----:B------:R-:W-:-:S04]  /*0810*/  ULOP3.LUT UR5, UR10, 0x3, URZ, 0xc0, !UPT ;  /* 0x000000030a057892 */ /* 0x000fc8000f8ec0ff */
[----:B------:R-:W-:-:S03]  /*0820*/  UISETP.NE.AND UP1, UPT, UR5, URZ, UPT ;  /* 0x000000ff0500728c */ /* 0x000fc6000bf25270 */
[----:B------:R-:W-:Y:S08]  /*0830*/  BRA.U !UP0, `(.L_x_9) ;  /* 0x0000000108387547 */ /* 0x000ff0000b800000 */
[----:B------:R-:W1:Y:S01]  /*0840*/  S2UR UR7, SR_CgaCtaId ;  /* 0x00000000000779c3 */ /* 0x000e620000008800 */
[----:B------:R-:W-:Y:S01]  /*0850*/  UMOV UR6, 0x400 ;  /* 0x0000040000067882 */ /* 0x000fe20000000000 */
[----:B0-----:R-:W-:Y:S01]  /*0860*/  VIADD R3, R0, UR4 ;  /* 0x0000000400037c36 */ /* 0x001fe20008000000 */
[----:B------:R-:W-:Y:S02]  /*0870*/  UIADD3 UR4, UPT, UPT, UR4, 0x4, URZ ;  /* 0x0000000404047890 */ /* 0x000fe4000fffe0ff */
[----:B-1----:R-:W-:-:S06]  /*0880*/  ULEA UR6, UR7, UR6, 0x18 ;  /* 0x0000000607067291 */ /* 0x002fcc000f8ec0ff */
[----:B------:R-:W-:-:S05]  /*0890*/  LEA R3, R3, UR6, 0x2 ;  /* 0x0000000603037c11 */ /* 0x000fca000f8e10ff */
[----:B------:R-:W0:Y:S04]  /*08a0*/  LDS R4, [R3] ;  /* 0x0000000003047984 */ /* 0x000e280000000800 */
[----:B------:R-:W1:Y:S04]  /*08b0*/  LDS R9, [R3+0x4] ;  /* 0x0000040003097984 */ /* 0x000e680000000800 */
[----:B------:R-:W2:Y:S04]  /*08c0*/  LDS R11, [R3+0x8] ;  /* 0x00000800030b7984 */ /* 0x000ea80000000800 */
[----:B------:R-:W3:Y:S01]  /*08d0*/  LDS R13, [R3+0xc] ;  /* 0x00000c00030d7984 */ /* 0x000ee20000000800 */
[----:B0-----:R-:W-:-:S04]  /*08e0*/  FADD R4, R7, R4 ;  /* 0x0000000407047221 */ /* 0x001fc80000000000 */
[----:B-1----:R-:W-:-:S04]  /*08f0*/  FADD R4, R4, R9 ;  /* 0x0000000904047221 */ /* 0x002fc80000000000 */
[----:B--2---:R-:W-:-:S04]  /*0900*/  FADD R4, R4, R11 ;  /* 0x0000000b04047221 */ /* 0x004fc80000000000 */
[----:B---3--:R-:W-:-:S07]  /*0910*/  FADD R7, R4, R13 ;  /* 0x0000000d04077221 */ /* 0x008fce0000000000 */
.L_x_9:
[----:B------:R-:W-:Y:S05]  /*0920*/  BRA.U !UP1, `(.L_x_5) ;  /* 0x0000000109307547 */ /* 0x000fea000b800000 */
[----:B------:R-:W1:Y:S01]  /*0930*/  S2UR UR7, SR_CgaCtaId ;  /* 0x00000000000779c3 */ /* 0x000e620000008800 */
[----:B------:R-:W-:Y:S01]  /*0940*/  UMOV UR6, 0x400 ;  /* 0x0000040000067882 */ /* 0x000fe20000000000 */
[----:B------:R-:W-:Y:S01]  /*0950*/  VIADD R0, R0, UR4 ;  /* 0x0000000400007c36 */ /* 0x000fe20008000000 */
[----:B------:R-:W-:Y:S02]  /*0960*/  UIADD3 UR5, UPT, UPT, -UR5, URZ, URZ ;  /* 0x000000ff05057290 */ /* 0x000fe4000fffe1ff */
[----:B-1----:R-:W-:-:S06]  /*0970*/  ULEA UR6, UR7, UR6, 0x18 ;  /* 0x0000000607067291 */ /* 0x002fcc000f8ec0ff */
[----:B------:R-:W-:-:S07]  /*0980*/  LEA R0, R0, UR6, 0x2 ;  /* 0x0000000600007c11 */ /* 0x000fce000f8e10ff */
.L_x_10:
[----:B------:R1:W2:Y:S01]  /*0990*/  LDS R4, [R0] ;  /* 0x0000000000047984 */ /* 0x0002a20000000800 */
[----:B------:R-:W-:-:S04]  /*09a0*/  UIADD3 UR5, UPT, UPT, UR5, 0x1, URZ ;  /* 0x0000000105057890 */ /* 0x000fc8000fffe0ff */
[----:B------:R-:W-:Y:S01]  /*09b0*/  UISETP.NE.AND UP0, UPT, UR5, URZ, UPT ;  /* 0x000000ff0500728c */ /* 0x000fe2000bf05270 */
[----:B-1----:R-:W-:Y:S01]  /*09c0*/  IADD3 R0, PT, PT, R0, 0x4, RZ ;  /* 0x0000000400007810 */ /* 0x002fe20007ffe0ff */
[----:B--2---:R-:W-:-:S07]  /*09d0*/  FADD R7, R4, R7 ;  /* 0x0000000704077221 */ /* 0x004fce0000000000 */
[----:B------:R-:W-:Y:S05]  /*09e0*/  BRA.U UP0, `(.L_x_10) ;  /* 0xfffffffd00e87547 */ /* 0x000fea000b83ffff */
.L_x_5:
[----:B------:R-:W-:Y:S01]  /*09f0*/  I2FP.F32.S32 R6, UR10 ;  /* 0x0000000a00067c45 */ /* 0x000fe20008201400 */
[----:B------:R-:W-:Y:S03]  /*0a00*/  BSSY.RECONVERGENT B0, `(.L_x_11) ;  /* 0x000000d000007945 */ /* 0x000fe60003800200 */
[----:B0-----:R-:W0:Y:S08]  /*0a10*/  MUFU.RCP R3, R6 ;  /* 0x0000000600037308 */ /* 0x001e300000001000 */
[----:B------:R-:W1:Y:S01]  /*0a20*/  FCHK P0, R7, R6 ;  /* 0x0000000607007302 */ /* 0x000e620000000000 */
[----:B0-----:R-:W-:-:S04]  /*0a30*/  FFMA R0, -R6, R3, 1 ;  /* 0x3f80000006007423 */ /* 0x001fc80000000103 */
[----:B------:R-:W-:-:S04]  /*0a40*/  FFMA R0, R3, R0, R3 ;  /* 0x0000000003007223 */ /* 0x000fc80000000003 */
[----:B------:R-:W-:-:S04]  /*0a50*/  FFMA R3, R0, R7, RZ ;  /* 0x0000000700037223 */ /* 0x000fc800000000ff */
[----:B------:R-:W-:-:S04]  /*0a60*/  FFMA R4, -R6, R3, R7 ;  /* 0x0000000306047223 */ /* 0x000fc80000000107 */
[----:B------:R-:W-:Y:S01]  /*0a70*/  FFMA R3, R0, R4, R3 ;  /* 0x0000000400037223 */ /* 0x000fe20000000003 */
[----:B-1----:R-:W-:Y:S06]  /*0a80*/  @!P0 BRA `(.L_x_12) ;  /* 0x0000000000108947 */ /* 0x002fec0003800000 */
[----:B------:R-:W-:Y:S01]  /*0a90*/  IMAD.MOV.U32 R3, RZ, RZ, R7 ;  /* 0x000000ffff037224 */ /* 0x000fe200078e0007 */
[----:B------:R-:W-:-:S07]  /*0aa0*/  MOV R4, 0xac0 ;  /* 0x00000ac000047802 */ /* 0x000fce0000000f00 */
[----:B------:R-:W-:Y:S05]  /*0ab0*/  CALL.REL.NOINC `($__internal_0_$__cuda_sm3x_div_rn_noftz_f32_slowpath) ;  /* 0x00000000001c7944 */ /* 0x000fea0003c00000 */
[----:B------:R-:W-:-:S07]  /*0ac0*/  IMAD.MOV.U32 R3, RZ, RZ, R0 ;  /* 0x000000ffff037224 */ /* 0x000fce00078e0000 */
.L_x_12:
[----:B------:R-:W-:Y:S05]  /*0ad0*/  BSYNC.RECONVERGENT B0 ;  /* 0x0000000000007941 */ /* 0x000fea0003800200 */
.L_x_11:
[----:B------:R-:W0:Y:S02]  /*0ae0*/  LDCU.64 UR4, c[0x0][0x398] ;  /* 0x00007300ff0477ac */ /* 0x000e240008000a00 */
[----:B0-----:R-:W-:-:S04]  /*0af0*/  LEA R4, P0, R2, UR4, 0x2 ;  /* 0x0000000402047c11 */ /* 0x001fc8000f8010ff */
[----:B------:R-:W-:-:S05]  /*0b00*/  LEA.HI.X R5, R2, UR5, R5, 0x2, P0 ;  /* 0x0000000502057c11 */ /* 0x000fca00080f1405 */
[----:B------:R-:W-:Y:S01]  /*0b10*/  STG.E desc[UR8][R4.64], R3 ;  /* 0x0000000304007986 */ /* 0x000fe2000c101908 */
[----:B------:R-:W-:Y:S05]  /*0b20*/  EXIT ;  /* 0x000000000000794d */ /* 0x000fea0003800000 */
        .weak           $__internal_0_$__cuda_sm3x_div_rn_noftz_f32_slowpath
        .type           $__internal_0_$__cuda_sm3x_div_rn_noftz_f32_slowpath,@function
        .size           $__internal_0_$__cuda_sm3x_div_rn_noftz_f32_slowpath,(.L_x_25 - $__internal_0_$__cuda_sm3x_div_rn_noftz_f32_slowpath)
$__internal_0_$__cuda_sm3x_div_rn_noftz_f32_slowpath:
[----:B------:R-:W-:Y:S01]  /*0b30*/  SHF.R.U32.HI R7, RZ, 0x17, R6 ;  /* 0x00000017ff077819 */ /* 0x000fe20000011606 */
[----:B------:R-:W-:Y:S01]  /*0b40*/  BSSY.RECONVERGENT B1, `(.L_x_13) ;  /* 0x0000063000017945 */ /* 0x000fe20003800200 */
[----:B------:R-:W-:Y:S02]  /*0b50*/  SHF.R.U32.HI R0, RZ, 0x17, R3 ;  /* 0x00000017ff007819 */ /* 0x000fe40000011603 */
[----:B------:R-:W-:Y:S02]  /*0b60*/  LOP3.LUT R7, R7, 0xff, RZ, 0xc0, !PT ;  /* 0x000000ff07077812 */ /* 0x000fe400078ec0ff */
[----:B------:R-:W-:Y:S02]  /*0b70*/  LOP3.LUT R12, R0, 0xff, RZ, 0xc0, !PT ;  /* 0x000000ff000c7812 */ /* 0x000fe400078ec0ff */
[----:B------:R-:W-:-:S03]  /*0b80*/  IADD3 R9, PT, PT, R7, -0x1, RZ ;  /* 0xffffffff07097810 */ /* 0x000fc60007ffe0ff */
[----:B------:R-:W-:Y:S01]  /*0b90*/  VIADD R10, R12, 0xffffffff ;  /* 0xffffffff0c0a7836 */ /* 0x000fe20000000000 */
[----:B------:R-:W-:-:S04]  /*0ba0*/  ISETP.GT.U32.AND P0, PT, R9, 0xfd, PT ;  /* 0x000000fd0900780c */ /* 0x000fc80003f04070 */
[----:B------:R-:W-:-:S13]  /*0bb0*/  ISETP.GT.U32.OR P0, PT, R10, 0xfd, P0 ;  /* 0x000000fd0a00780c */ /* 0x000fda0000704470 */
[----:B------:R-:W-:Y:S01]  /*0bc0*/  @!P0 IMAD.MOV.U32 R8, RZ, RZ, RZ ;  /* 0x000000ffff088224 */ /* 0x000fe200078e00ff */
[----:B------:R-:W-:Y:S06]  /*0bd0*/  @!P0 BRA `(.L_x_14) ;  /* 0x0000000000608947 */ /* 0x000fec0003800000 */
[----:B------:R-:W-:Y:S02]  /*0be0*/  FSETP.GTU.FTZ.AND P0, PT, |R3|, +INF , PT ;  /* 0x7f8000000300780b */ /* 0x000fe40003f1c200 */
[----:B------:R-:W-:Y:S02]  /*0bf0*/  FSETP.GTU.FTZ.AND P1, PT, |R6|, +INF , PT ;  /* 0x7f8000000600780b */ /* 0x000fe40003f3c200 */
[----:B------:R-:W-:Y:S02]  /*0c00*/  MOV R0, R6 ;  /* 0x0000000600007202 */ /* 0x000fe40000000f00 */
[----:B------:R-:W-:-:S13]  /*0c10*/  PLOP3.LUT P0, PT, P0, P1, PT, 0xf8, 0x8f ;  /* 0x00000000008f781c */ /* 0x000fda0000703f70 */
[----:B------:R-:W-:Y:S05]  /*0c20*/  @P0 BRA `(.L_x_15) ;  /* 0x00000004004c0947 */ /* 0x000fea0003800000 */
[----:B------:R-:W-:-:S13]  /*0c30*/  LOP3.LUT P0, RZ, R6, 0x7fffffff, R3, 0xc8, !PT ;  /* 0x7fffffff06ff7812 */ /* 0x000fda000780c803 */
[----:B------:R-:W-:Y:S05]  /*0c40*/  @!P0 BRA `(.L_x_16) ;  /* 0x00000004003c8947 */ /* 0x000fea0003800000 */
[C---:B------:R-:W-:Y:S02]  /*0c50*/  FSETP.NEU.FTZ.AND P2, PT, |R3|.reuse, +INF , PT ;  /* 0x7f8000000300780b */ /* 0x040fe40003f5d200 */
[----:B------:R-:W-:Y:S02]  /*0c60*/  FSETP.NEU.FTZ.AND P1, PT, |R0|, +INF , PT ;  /* 0x7f8000000000780b */ /* 0x000fe40003f3d200 */
[----:B------:R-:W-:-:S11]  /*0c70*/  FSETP.NEU.FTZ.AND P0, PT, |R3|, +INF , PT ;  /* 0x7f8000000300780b */ /* 0x000fd60003f1d200 */
[----:B------:R-:W-:Y:S05]  /*0c80*/  @!P1 BRA !P2, `(.L_x_16) ;  /* 0x00000004002c9947 */ /* 0x000fea0005000000 */
[----:B------:R-:W-:-:S04]  /*0c90*/  LOP3.LUT P2, RZ, R3, 0x7fffffff, RZ, 0xc0, !PT ;  /* 0x7fffffff03ff7812 */ /* 0x000fc8000784c0ff */
[----:B------:R-:W-:-:S13]  /*0ca0*/  PLOP3.LUT P1, PT, P1, P2, PT, 0x2f, 0xf2 ;  /* 0x0000000000f2781c */ /* 0x000fda0000f24577 */
[----:B------:R-:W-:Y:S05]  /*0cb0*/  @P1 BRA `(.L_x_17) ;  /* 0x0000000400181947 */ /* 0x000fea0003800000 */
[----:B------:R-:W-:-:S04]  /*0cc0*/  LOP3.LUT P1, RZ, R6, 0x7fffffff, RZ, 0xc0, !PT ;  /* 0x7fffffff06ff7812 */ /* 0x000fc8000782c0ff */
[----:B------:R-:W-:-:S13]  /*0cd0*/  PLOP3.LUT P0, PT, P0, P1, PT, 0x2f, 0xf2 ;  /* 0x0000000000f2781c */ /* 0x000fda0000702577 */
[----:B------:R-:W-:Y:S05]  /*0ce0*/  @P0 BRA `(.L_x_18) ;  /* 0x0000000400000947 */ /* 0x000fea0003800000 */
[----:B------:R-:W-:Y:S02]  /*0cf0*/  ISETP.GE.AND P0, PT, R10, RZ, PT ;  /* 0x000000ff0a00720c */ /* 0x000fe40003f06270 */
[----:B------:R-:W-:-:S11]  /*0d00*/  ISETP.GE.AND P1, PT, R9, RZ, PT ;  /* 0x000000ff0900720c */ /* 0x000fd60003f26270 */
[----:B------:R-:W-:Y:S02]  /*0d10*/  @P0 IMAD.MOV.U32 R8, RZ, RZ, RZ ;  /* 0x000000ffff080224 */ /* 0x000fe400078e00ff */
[----:B------:R-:W-:Y:S01]  /*0d20*/  @!P0 FFMA R3, R3, 1.84467440737095516160e+19, RZ ;  /* 0x5f80000003038823 */ /* 0x000fe200000000ff */
[----:B------:R-:W-:Y:S02]  /*0d30*/  @!P0 IMAD.MOV.U32 R8, RZ, RZ, -0x40 ;  /* 0xffffffc0ff088424 */ /* 0x000fe400078e00ff */
[----:B------:R-:W-:-:S03]  /*0d40*/  @!P1 FFMA R6, R0, 1.84467440737095516160e+19, RZ ;  /* 0x5f80000000069823 */ /* 0x000fc600000000ff */
[----:B------:R-:W-:-:S07]  /*0d50*/  @!P1 IADD3 R8, PT, PT, R8, 0x40, RZ ;  /* 0x0000004008089810 */ /* 0x000fce0007ffe0ff */
.L_x_14:
[----:B------:R-:W-:Y:S01]  /*0d60*/  LEA R9, R7, 0xc0800000, 0x17 ;  /* 0xc080000007097811 */ /* 0x000fe200078eb8ff */
[----:B------:R-:W-:Y:S04]  /*0d70*/  BSSY.RECONVERGENT B2, `(.L_x_19) ;  /* 0x0000036000027945 */ /* 0x000fe80003800200 */
[----:B------:R-:W-:Y:S02]  /*0d80*/  IMAD.IADD R9, R6, 0x1, -R9 ;  /* 0x0000000106097824 */ /* 0x000fe400078e0a09 */
[----:B------:R-:W-:Y:S02]  /*0d90*/  VIADD R6, R12, 0xffffff81 ;  /* 0xffffff810c067836 */ /* 0x000fe40000000000 */
[----:B------:R-:W0:Y:S01]  /*0da0*/  MUFU.RCP R10, R9 ;  /* 0x00000009000a7308 */ /* 0x000e220000001000 */
[----:B------:R-:W-:Y:S01]  /*0db0*/  FADD.FTZ R11, -R9, -RZ ;  /* 0x800000ff090b7221 */ /* 0x000fe20000010100 */
[C---:B------:R-:W-:Y:S01]  /*0dc0*/  IMAD R0, R6.reuse, -0x800000, R3 ;  /* 0xff80000006007824 */ /* 0x040fe200078e0203 */
[----:B------:R-:W-:-:S04]  /*0dd0*/  IADD3 R7, PT, PT, R6, 0x7f, -R7 ;  /* 0x0000007f06077810 */ /* 0x000fc80007ffe807 */
[----:B------:R-:W-:Y:S01]  /*0de0*/  IADD3 R7, PT, PT, R7, R8, RZ ;  /* 0x0000000807077210 */ /* 0x000fe20007ffe0ff */
[----:B0-----:R-:W-:-:S04]  /*0df0*/  FFMA R13, R10, R11, 1 ;  /* 0x3f8000000a0d7423 */ /* 0x001fc8000000000b */
[----:B------:R-:W-:-:S04]  /*0e00*/  FFMA R12, R10, R13, R10 ;  /* 0x0000000d0a0c7223 */ /* 0x000fc8000000000a */
[----:B------:R-:W-:-:S04]  /*0e10*/  FFMA R3, R0, R12, RZ ;  /* 0x0000000c00037223 */ /* 0x000fc800000000ff */
[----:B------:R-:W-:-:S04]  /*0e20*/  FFMA R10, R11, R3, R0 ;  /* 0x000000030b0a7223 */ /* 0x000fc80000000000 */
[----:B------:R-:W-:-:S04]  /*0e30*/  FFMA R13, R12, R10, R3 ;  /* 0x0000000a0c0d7223 */ /* 0x000fc80000000003 */
[----:B------:R-:W-:-:S04]  /*0e40*/  FFMA R10, R11, R13, R0 ;  /* 0x0000000d0b0a7223 */ /* 0x000fc80000000000 */
[----:B------:R-:W-:-:S05]  /*0e50*/  FFMA R0, R12, R10, R13 ;  /* 0x0000000a0c007223 */ /* 0x000fca000000000d */
[----:B------:R-:W-:-:S04]  /*0e60*/  SHF.R.U32.HI R3, RZ, 0x17, R0 ;  /* 0x00000017ff037819 */ /* 0x000fc80000011600 */
[----:B------:R-:W-:-:S05]  /*0e70*/  LOP3.LUT R3, R3, 0xff, RZ, 0xc0, !PT ;  /* 0x000000ff03037812 */ /* 0x000fca00078ec0ff */
[----:B------:R-:W-:-:S04]  /*0e80*/  IMAD.IADD R9, R3, 0x1, R7 ;  /* 0x0000000103097824 */ /* 0x000fc800078e0207 */
[----:B------:R-:W-:-:S05]  /*0e90*/  VIADD R3, R9, 0xffffffff ;  /* 0xffffffff09037836 */ /* 0x000fca0000000000 */
[----:B------:R-:W-:-:S13]  /*0ea0*/  ISETP.GE.U32.AND P0, PT, R3, 0xfe, PT ;  /* 0x000000fe0300780c */ /* 0x000fda0003f06070 */
[----:B------:R-:W-:Y:S05]  /*0eb0*/  @!P0 BRA `(.L_x_20) ;  /* 0x0000000000808947 */ /* 0x000fea0003800000 */
[----:B------:R-:W-:-:S13]  /*0ec0*/  ISETP.GT.AND P0, PT, R9, 0xfe, PT ;  /* 0x000000fe0900780c */ /* 0x000fda0003f04270 */
[----:B------:R-:W-:Y:S05]  /*0ed0*/  @P0 BRA `(.L_x_21) ;  /* 0x00000000006c0947 */ /* 0x000fea0003800000 */
[----:B------:R-:W-:-:S13]  /*0ee0*/  ISETP.GE.AND P0, PT, R9, 0x1, PT ;  /* 0x000000010900780c */ /* 0x000fda0003f06270 */
[----:B------:R-:W-:Y:S05]  /*0ef0*/  @P0 BRA `(.L_x_22) ;  /* 0x0000000000740947 */ /* 0x000fea0003800000 */
[----:B------:R-:W-:Y:S02]  /*0f00*/  ISETP.GE.AND P0, PT, R9, -0x18, PT ;  /* 0xffffffe80900780c */ /* 0x000fe40003f06270 */
[----:B------:R-:W-:-:S11]  /*0f10*/  LOP3.LUT R0, R0, 0x80000000, RZ, 0xc0, !PT ;  /* 0x8000000000007812 */ /* 0x000fd600078ec0ff */
[----:B------:R-:W-:Y:S05]  /*0f20*/  @!P0 BRA `(.L_x_22) ;  /* 0x0000000000688947 */ /* 0x000fea0003800000 */
[CCC-:B------:R-:W-:Y:S01]  /*0f30*/  FFMA.RZ R3, R12.reuse, R10.reuse, R13.reuse ;  /* 0x0000000a0c037223 */ /* 0x1c0fe2000000c00d */
[C---:B------:R-:W-:Y:S01]  /*0f40*/  IADD3 R8, PT, PT, R9.reuse, 0x20, RZ ;  /* 0x0000002009087810 */ /* 0x040fe20007ffe0ff */
[CCC-:B------:R-:W-:Y:S01]  /*0f50*/  FFMA.RM R6, R12.reuse, R10.reuse, R13.reuse ;  /* 0x0000000a0c067223 */ /* 0x1c0fe2000000400d */
[----:B------:R-:W-:Y:S02]  /*0f60*/  ISETP.NE.AND P2, PT, R9, RZ, PT ;  /* 0x000000ff0900720c */ /* 0x000fe40003f45270 */
[----:B------:R-:W-:Y:S01]  /*0f70*/  LOP3.LUT R7, R3, 0x7fffff, RZ, 0xc0, !PT ;  /* 0x007fffff03077812 */ /* 0x000fe200078ec0ff */
[----:B------:R-:W-:Y:S01]  /*0f80*/  FFMA.RP R3, R12, R10, R13 ;  /* 0x0000000a0c037223 */ /* 0x000fe2000000800d */
[----:B------:R-:W-:Y:S01]  /*0f90*/  ISETP.NE.AND P1, PT, R9, RZ, PT ;  /* 0x000000ff0900720c */ /* 0x000fe20003f25270 */
[----:B------:R-:W-:Y:S01]  /*0fa0*/  IMAD.MOV R9, RZ, RZ, -R9 ;  /* 0x000000ffff097224 */ /* 0x000fe200078e0a09 */
[----:B------:R-:W-:Y:S02]  /*0fb0*/  LOP3.LUT R7, R7, 0x800000, RZ, 0xfc, !PT ;  /* 0x0080000007077812 */ /* 0x000fe400078efcff */
[----:B------:R-:W-:-:S02]  /*0fc0*/  FSETP.NEU.FTZ.AND P0, PT, R3, R6, PT ;  /* 0x000000060300720b */ /* 0x000fc40003f1d000 */
[----:B------:R-:W-:Y:S02]  /*0fd0*/  SHF.L.U32 R8, R7, R8, RZ ;  /* 0x0000000807087219 */ /* 0x000fe400000006ff */
[----:B------:R-:W-:Y:S02]  /*0fe0*/  SEL R6, R9, RZ, P2 ;  /* 0x000000ff09067207 */ /* 0x000fe40001000000 */
[----:B------:R-:W-:Y:S02]  /*0ff0*/  ISETP.NE.AND P1, PT, R8, RZ, P1 ;  /* 0x000000ff0800720c */ /* 0x000fe40000f25270 */
[----:B------:R-:W-:Y:S02]  /*1000*/  SHF.R.U32.HI R6, RZ, R6, R7 ;  /* 0x00000006ff067219 */ /* 0x000fe40000011607 */
[----:B------:R-:W-:Y:S02]  /*1010*/  PLOP3.LUT P0, PT, P0, P1, PT, 0xf8, 0x8f ;  /* 0x00000000008f781c */ /* 0x000fe40000703f70 */
[----:B------:R-:W-:-:S02]  /*1020*/  SHF.R.U32.HI R8, RZ, 0x1, R6 ;  /* 0x00000001ff087819 */ /* 0x000fc40000011606 */
[----:B------:R-:W-:-:S04]  /*1030*/  SEL R3, RZ, 0x1, !P0 ;  /* 0x00000001ff037807 */ /* 0x000fc80004000000 */
[----:B------:R-:W-:-:S04]  /*1040*/  LOP3.LUT R3, R3, 0x1, R8, 0xf8, !PT ;  /* 0x0000000103037812 */ /* 0x000fc800078ef808 */
[----:B------:R-:W-:-:S05]  /*1050*/  LOP3.LUT R3, R3, R6, RZ, 0xc0, !PT ;  /* 0x0000000603037212 */ /* 0x000fca00078ec0ff */
[----:B------:R-:W-:-:S05]  /*1060*/  IMAD.IADD R3, R8, 0x1, R3 ;  /* 0x0000000108037824 */ /* 0x000fca00078e0203 */
[----:B------:R-:W-:Y:S01]  /*1070*/  LOP3.LUT R0, R3, R0, RZ, 0xfc, !PT ;  /* 0x0000000003007212 */ /* 0x000fe200078efcff */
[----:B------:R-:W-:Y:S06]  /*1080*/  BRA `(.L_x_22) ;  /* 0x0000000000107947 */ /* 0x000fec0003800000 */
.L_x_21:
[----:B------:R-:W-:-:S04]  /*1090*/  LOP3.LUT R0, R0, 0x80000000, RZ, 0xc0, !PT ;  /* 0x8000000000007812 */ /* 0x000fc800078ec0ff */
[----:B------:R-:W-:Y:S01]  /*10a0*/  LOP3.LUT R0, R0, 0x7f800000, RZ, 0xfc, !PT ;  /* 0x7f80000000007812 */ /* 0x000fe200078efcff */
[----:B------:R-:W-:Y:S06]  /*10b0*/  BRA `(.L_x_22) ;  /* 0x0000000000047947 */ /* 0x000fec0003800000 */
.L_x_20:
[----:B------:R-:W-:-:S07]  /*10c0*/  LEA R0, R7, R0, 0x17 ;  /* 0x0000000007007211 */ /* 0x000fce00078eb8ff */
.L_x_22:
[----:B------:R-:W-:Y:S05]  /*10d0*/  BSYNC.RECONVERGENT B2 ;  /* 0x0000000000027941 */ /* 0x000fea0003800200 */
.L_x_19:
[----:B------:R-:W-:Y:S05]  /*10e0*/  BRA `(.L_x_23) ;  /* 0x0000000000207947 */ /* 0x000fea0003800000 */
.L_x_18:
[----:B------:R-:W-:-:S04]  /*10f0*/  LOP3.LUT R0, R6, 0x80000000, R3, 0x48, !PT ;  /* 0x8000000006007812 */ /* 0x000fc800078e4803 */
[----:B------:R-:W-:Y:S01]  /*1100*/  LOP3.LUT R0, R0, 0x7f800000, RZ, 0xfc, !PT ;  /* 0x7f80000000007812 */ /* 0x000fe200078efcff */
[----:B------:R-:W-:Y:S06]  /*1110*/  BRA `(.L_x_23) ;  /* 0x0000000000147947 */ /* 0x000fec0003800000 */
.L_x_17:
[----:B------:R-:W-:Y:S01]  /*1120*/  LOP3.LUT R0, R6, 0x80000000, R3, 0x48, !PT ;  /* 0x8000000006007812 */ /* 0x000fe200078e4803 */
[----:B------:R-:W-:Y:S06]  /*1130*/  BRA `(.L_x_23) ;  /* 0x00000000000c7947 */ /* 0x000fec0003800000 */
.L_x_16:
[----:B------:R-:W0:Y:S01]  /*1140*/  MUFU.RSQ R0, -QNAN ;  /* 0xffc0000000007908 */ /* 0x000e220000001400 */
[----:B------:R-:W-:Y:S05]  /*1150*/  BRA `(.L_x_23) ;  /* 0x0000000000047947 */ /* 0x000fea0003800000 */
.L_x_15:
[----:B------:R-:W-:-:S07]  /*1160*/  FADD.FTZ R0, R3, R0 ;  /* 0x0000000003007221 */ /* 0x000fce0000010000 */
.L_x_23:
[----:B------:R-:W-:Y:S05]  /*1170*/  BSYNC.RECONVERGENT B1 ;  /* 0x0000000000017941 */ /* 0x000fea0003800200 */
.L_x_13:
[----:B------:R-:W-:Y:S02]  /*1180*/  HFMA2 R7, -RZ, RZ, 0, 0 ;  /* 0x00000000ff077431 */ /* 0x000fe400000001ff */
[----:B------:R-:W-:-:S04]  /*1190*/  IMAD.MOV.U32 R6, RZ, RZ, R4 ;  /* 0x000000ffff067224 */ /* 0x000fc800078e0004 */
[----:B0-----:R-:W-:Y:S05]  /*11a0*/  RET.REL.NODEC R6 `(_Z6kernelPKfiiiPfmm) ;  /* 0xffffffec06947950 */ /* 0x001fea0003c3ffff */
.L_x_24:
[----:B------:R-:W-:-:S00]  /*11b0*/  BRA `(.L_x_24) ;  /* 0xfffffffc00fc7947 */ /* 0x000fc0000383ffff */
[----:B------:R-:W-:-:S00]  /*11c0*/  NOP ;  /* 0x0000000000007918 */ /* 0x000fc00000000000 */
        /* <DEDUP_REMOVED lines=11> */
.L_x_25:


//--------------------- .nv.shared._Z6kernelPKfiiiPfmm --------------------------
	.section	.nv.shared._Z6kernelPKfiiiPfmm,"aw",@nobits
	.sectionflags	@""
	.align	16
	.zero		1024


//--------------------- .nv.shared.reserved.0     --------------------------
	.section	.nv.shared.reserved.0,"aw",@nobits
	.weak		__nv_reservedSMEM_offset_0_alias
	.size		__nv_reservedSMEM_offset_0_alias, 0, 64
	.other		__nv_reservedSMEM_offset_0_alias,@"STO_CUDA_RESERVED_SHARED STV_DEFAULT"
__nv_reservedSMEM_offset_0_alias:
	.zero		0
	.zero		64


//--------------------- .nv.constant0._Z6kernelPKfiiiPfmm --------------------------
	.section	.nv.constant0._Z6kernelPKfiiiPfmm,"a",@progbits
	.sectionflags	@""
	.align	4
.nv.constant0._Z6kernelPKfiiiPfmm:
	.zero		944


//--------------------- SYMBOLS --------------------------

	.type		.nv.reservedSmem.offset0,@object
	.size		.nv.reservedSmem.offset0,0x4
	.type		.nv.reservedSmem.cap,@object
	.size		.nv.reservedSmem.cap,0x4
